	.headerflags	@"EF_CUDA_TEXMODE_UNIFIED EF_CUDA_64BIT_ADDRESS EF_CUDA_ACCELERATORS EF_CUDA_SM90 EF_CUDA_VIRTUAL_SM(EF_CUDA_SM90)"
	.elftype	@"ET_EXEC"


//--------------------- .nv.info                  --------------------------
	.section	.nv.info,"",@"SHT_CUDA_INFO"
	.align	4


	//----- nvinfo : EIATTR_REGCOUNT
	.align		4
        /*0000*/ 	.byte	0x04, 0x2f
        /*0002*/ 	.short	(.L_2 - .L_1)
	.align		4
.L_1:
        /*0004*/ 	.word	index@(triton_per_fused__log_softmax_4)
        /*0008*/ 	.word	0x0000000e


	//----- nvinfo : EIATTR_MIN_STACK_SIZE
	.align		4
.L_2:
        /*000c*/ 	.byte	0x04, 0x12
        /*000e*/ 	.short	(.L_4 - .L_3)
	.align		4
.L_3:
        /*0010*/ 	.word	index@(triton_per_fused__log_softmax_4)
        /*0014*/ 	.word	0x00000000


	//----- nvinfo : EIATTR_FRAME_SIZE
	.align		4
.L_4:
        /*0018*/ 	.byte	0x04, 0x11
        /*001a*/ 	.short	(.L_6 - .L_5)
	.align		4
.L_5:
        /*001c*/ 	.word	index@(triton_per_fused__log_softmax_4)
        /*0020*/ 	.word	0x00000000


	//----- nvinfo : EIATTR_MIN_STACK_SIZE
	.align		4
.L_6:
        /*0024*/ 	.byte	0x04, 0x12
        /*0026*/ 	.short	(.L_8 - .L_7)
	.align		4
.L_7:
        /*0028*/ 	.word	index@(triton_per_fused__log_softmax_4)
        /*002c*/ 	.word	0x00000000
.L_8:


//--------------------- .nv.info.triton_per_fused__log_softmax_4 --------------------------
	.section	.nv.info.triton_per_fused__log_softmax_4,"",@"SHT_CUDA_INFO"
	.sectionflags	@""
	.align	4


	//----- nvinfo : EIATTR_CUDA_API_VERSION
	.align		4
        /*0000*/ 	.byte	0x04, 0x37
        /*0002*/ 	.short	(.L_10 - .L_9)
.L_9:
        /*0004*/ 	.word	0x0000007c


	//----- nvinfo : EIATTR_KPARAM_INFO
	.align		4
.L_10:
        /*0008*/ 	.byte	0x04, 0x17
        /*000a*/ 	.short	(.L_12 - .L_11)
.L_11:
        /*000c*/ 	.word	0x00000000
        /*0010*/ 	.short	0x0002
        /*0012*/ 	.short	0x000c
        /*0014*/ 	.byte	0x00, 0xf0, 0x11, 0x00


	//----- nvinfo : EIATTR_KPARAM_INFO
	.align		4
.L_12:
        /*0018*/ 	.byte	0x04, 0x17
        /*001a*/ 	.short	(.L_14 - .L_13)
.L_13:
        /*001c*/ 	.word	0x00000000
        /*0020*/ 	.short	0x0001
        /*0022*/ 	.short	0x0008
        /*0024*/ 	.byte	0x00, 0xf0, 0x11, 0x00


	//----- nvinfo : EIATTR_KPARAM_INFO
	.align		4
.L_14:
        /*0028*/ 	.byte	0x04, 0x17
        /*002a*/ 	.short	(.L_16 - .L_15)
.L_15:
        /*002c*/ 	.word	0x00000000
        /*0030*/ 	.short	0x0000
        /*0032*/ 	.short	0x0000
        /*0034*/ 	.byte	0x00, 0xf4, 0x21, 0x00


	//----- nvinfo : EIATTR_SPARSE_MMA_MASK
	.align		4
.L_16:
        /*0038*/ 	.byte	0x03, 0x50
        /*003a*/ 	.short	0x0000


	//----- nvinfo : EIATTR_MAXREG_COUNT
	.align		4
        /*003c*/ 	.byte	0x03, 0x1b
        /*003e*/ 	.short	0x00ff


	//----- nvinfo : EIATTR_COOP_GROUP_MASK_REGIDS
	.align		4
        /*0040*/ 	.byte	0x04, 0x29
        /*0042*/ 	.short	(.L_18 - .L_17)


	//   ....[0]....
.L_17:
        /*0044*/ 	.word	0xffffffff


	//   ....[1]....
        /*0048*/ 	.word	0xffffffff


	//   ....[2]....
        /*004c*/ 	.word	0xffffffff


	//   ....[3]....
        /*0050*/ 	.word	0xffffffff


	//   ....[4]....
        /*0054*/ 	.word	0xffffffff


	//   ....[5]....
        /*0058*/ 	.word	0xffffffff


	//   ....[6]....
        /*005c*/ 	.word	0xffffffff


	//   ....[7]....
        /*0060*/ 	.word	0xffffffff


	//----- nvinfo : EIATTR_COOP_GROUP_INSTR_OFFSETS
	.align		4
.L_18:
        /*0064*/ 	.byte	0x04, 0x28
        /*0066*/ 	.short	(.L_20 - .L_19)


	//   ....[0]....
.L_19:
        /*0068*/ 	.word	0x00000110


	//   ....[1]....
        /*006c*/ 	.word	0x00000150


	//   ....[2]....
        /*0070*/ 	.word	0x00000190


	//   ....[3]....
        /*0074*/ 	.word	0x000001d0


	//   ....[4]....
        /*0078*/ 	.word	0x00000270


	//   ....[5]....
        /*007c*/ 	.word	0x000002a0


	//   ....[6]....
        /*0080*/ 	.word	0x000002c0


	//   ....[7]....
        /*0084*/ 	.word	0x000002e0


	//----- nvinfo : EIATTR_EXIT_INSTR_OFFSETS
	.align		4
.L_20:
        /*0088*/ 	.byte	0x04, 0x1c
        /*008a*/ 	.short	(.L_22 - .L_21)


	//   ....[0]....
.L_21:
        /*008c*/ 	.word	0x000004c0


	//   ....[1]....
        /*0090*/ 	.word	0x000004e0


	//----- nvinfo : EIATTR_REQNTID
	.align		4
.L_22:
        /*0094*/ 	.byte	0x04, 0x10
        /*0096*/ 	.short	(.L_24 - .L_23)
.L_23:
        /*0098*/ 	.word	0x00000040
        /*009c*/ 	.word	0x00000001
        /*00a0*/ 	.word	0x00000001


	//----- nvinfo : EIATTR_CRS_STACK_SIZE
	.align		4
.L_24:
        /*00a4*/ 	.byte	0x04, 0x1e
        /*00a6*/ 	.short	(.L_26 - .L_25)
.L_25:
        /*00a8*/ 	.word	0x00000000


	//----- nvinfo : EIATTR_CBANK_PARAM_SIZE
	.align		4
.L_26:
        /*00ac*/ 	.byte	0x03, 0x19
        /*00ae*/ 	.short	0x0010


	//----- nvinfo : EIATTR_PARAM_CBANK
	.align		4
        /*00b0*/ 	.byte	0x04, 0x0a
        /*00b2*/ 	.short	(.L_28 - .L_27)
	.align		4
.L_27:
        /*00b4*/ 	.word	index@(.nv.constant0.triton_per_fused__log_softmax_4)
        /*00b8*/ 	.short	0x0210
        /*00ba*/ 	.short	0x0010


	//----- nvinfo : EIATTR_SW_WAR
	.align		4
.L_28:
        /*00bc*/ 	.byte	0x04, 0x36
        /*00be*/ 	.short	(.L_30 - .L_29)
.L_29:
        /*00c0*/ 	.word	0x00000008
.L_30:


//--------------------- .nv.callgraph             --------------------------
	.section	.nv.callgraph,"",@"SHT_CUDA_CALLGRAPH"
	.align	4
	.sectionentsize	8
	.align		4
        /*0000*/ 	.word	0x00000000
	.align		4
        /*0004*/ 	.word	0xffffffff
	.align		4
        /*0008*/ 	.word	0x00000000
	.align		4
        /*000c*/ 	.word	0xfffffffe
	.align		4
        /*0010*/ 	.word	0x00000000
	.align		4
        /*0014*/ 	.word	0xfffffffd
	.align		4
        /*0018*/ 	.word	0x00000000
	.align		4
        /*001c*/ 	.word	0xfffffffc


//--------------------- .nv.constant4             --------------------------
	.section	.nv.constant4,"a",@progbits
	.align	8
	.align		8
.nv.constant4:
        /*0000*/ 	.dword	_$_str


//--------------------- .text.triton_per_fused__log_softmax_4 --------------------------
	.section	.text.triton_per_fused__log_softmax_4,"ax",@progbits
	.align	128
        .global         triton_per_fused__log_softmax_4
        .type           triton_per_fused__log_softmax_4,@function
        .size           triton_per_fused__log_softmax_4,(.L_x_2 - triton_per_fused__log_softmax_4)
        .other          triton_per_fused__log_softmax_4,@"STO_CUDA_ENTRY STV_DEFAULT"
triton_per_fused__log_softmax_4:
.text.triton_per_fused__log_softmax_4:
[----:B------:R-:W0:Y:S02]  /*0000*/  LDC R1, c[0x0][0x28] ;  /* 0x00000a00ff017b82 */ /* 0x000e240000000800 */
[----:B------:R-:W1:Y:S01]  /*0010*/  S2R R5, SR_CTAID.X ;  /* 0x0000000000057919 */ /* 0x000e620000002500 */
[----:B------:R-:W2:Y:S01]  /*0020*/  LDC.64 R2, c[0x0][0x210] ;  /* 0x00008400ff027b82 */ /* 0x000ea20000000a00 */
[----:B------:R-:W-:Y:S01]  /*0030*/  ULDC.64 UR4, c[0x0][0x208] ;  /* 0x0000820000047ab9 */ /* 0x000fe20000000a00 */
[----:B------:R-:W3:Y:S01]  /*0040*/  S2R R11, SR_TID.X ;  /* 0x00000000000b7919 */ /* 0x000ee20000002100 */
[----:B-1----:R-:W-:Y:S02]  /*0050*/  ISETP.GE.AND P0, PT, R5, 0x19, PT ;  /* 0x000000190500780c */ /* 0x002fe40003f06270 */
[----:B---3--:R-:W-:-:S04]  /*0060*/  LOP3.LUT R0, R11, 0xf, RZ, 0xc0, !PT ;  /* 0x0000000f0b007812 */ /* 0x008fc800078ec0ff */
[----:B------:R-:W-:Y:S01]  /*0070*/  ISETP.LT.U32.AND P0, PT, R0, 0xa, !P0 ;  /* 0x0000000a0000780c */ /* 0x000fe20004701070 */
[----:B------:R-:W-:Y:S02]  /*0080*/  IMAD R5, R5, 0xa, R0 ;  /* 0x0000000a05057824 */ /* 0x000fe400078e0200 */
[----:B------:R-:W-:Y:S02]  /*0090*/  IMAD.MOV.U32 R0, RZ, RZ, RZ ;  /* 0x000000ffff007224 */ /* 0x000fe400078e00ff */
[----:B--2---:R-:W-:-:S08]  /*00a0*/  IMAD.WIDE R2, R5, 0x4, R2 ;  /* 0x0000000405027825 */ /* 0x004fd000078e0202 */
[----:B------:R-:W-:Y:S05]  /*00b0*/  @!P0 BRA `(.L_x_0) ;  /* 0x0000000000048947 */ /* 0x000fea0003800000 */
[----:B------:R1:W5:Y:S02]  /*00c0*/  LDG.E R0, desc[UR4][R2.64] ;  /* 0x0000000402007981 */ /* 0x000364000c1e1900 */
.L_x_0:
[----:B-----5:R-:W-:-:S04]  /*00d0*/  SEL R0, R0, RZ, P0 ;  /* 0x000000ff00007207 */ /* 0x020fc80000000000 */
[----:B------:R-:W-:-:S04]  /*00e0*/  FSEL R5, R0, -INF , P0 ;  /* 0xff80000000057808 */ /* 0x000fc80000000000 */
[C---:B------:R-:W-:Y:S01]  /*00f0*/  FSETP.NAN.AND P2, PT, R5.reuse, R5, PT ;  /* 0x000000050500720b */ /* 0x040fe20003f48000 */
[----:B------:R-:W-:Y:S05]  /*0100*/  WARPSYNC.ALL ;  /* 0x0000000000007948 */ /* 0x000fea0003800000 */
[----:B------:R-:W2:Y:S02]  /*0110*/  SHFL.BFLY PT, R4, R5, 0x8, 0x1f ;  /* 0x0d001f0005047f89 */ /* 0x000ea400000e0000 */
[----:B--2---:R-:W-:-:S13]  /*0120*/  FSETP.GT.AND P1, PT, R5, R4, PT ;  /* 0x000000040500720b */ /* 0x004fda0003f24000 */
[----:B------:R-:W-:-:S04]  /*0130*/  @!P1 FSEL R5, R5, R4, P2 ;  /* 0x0000000405059208 */ /* 0x000fc80001000000 */
[C---:B------:R-:W-:Y:S01]  /*0140*/  FSETP.NAN.AND P2, PT, R5.reuse, R5, PT ;  /* 0x000000050500720b */ /* 0x040fe20003f48000 */
        /* <DEDUP_REMOVED lines=10> */
[----:B------:R-:W-:-:S05]  /*01f0*/  @!P1 FSEL R5, R5, R4, P2 ;  /* 0x0000000405059208 */ /* 0x000fca0001000000 */
[----:B------:R-:W-:-:S04]  /*0200*/  FADD R0, R0, -R5 ;  /* 0x8000000500007221 */ /* 0x000fc80000000000 */
[----:B------:R-:W-:-:S05]  /*0210*/  FMUL R4, R0, 1.4426950216293334961 ;  /* 0x3fb8aa3b00047820 */ /* 0x000fca0000400000 */
[----:B------:R-:W-:-:S13]  /*0220*/  FSETP.GEU.AND P1, PT, R4, -126, PT ;  /* 0xc2fc00000400780b */ /* 0x000fda0003f2e000 */
[----:B------:R-:W-:-:S04]  /*0230*/  @!P1 FMUL R4, R4, 0.5 ;  /* 0x3f00000004049820 */ /* 0x000fc80000400000 */
[----:B------:R-:W2:Y:S02]  /*0240*/  MUFU.EX2 R6, R4 ;  /* 0x0000000400067308 */ /* 0x000ea40000000800 */
[----:B--2---:R-:W-:-:S05]  /*0250*/  @!P1 FMUL R6, R6, R6 ;  /* 0x0000000606069220 */ /* 0x004fca0000400000 */
[----:B------:R-:W-:-:S05]  /*0260*/  FSEL R6, R6, RZ, P0 ;  /* 0x000000ff06067208 */ /* 0x000fca0000000000 */
[----:B------:R-:W2:Y:S02]  /*0270*/  SHFL.BFLY PT, R5, R6, 0x8, 0x1f ;  /* 0x0d001f0006057f89 */ /* 0x000ea400000e0000 */
[----:B--2---:R-:W-:Y:S01]  /*0280*/  FADD R5, R6, R5 ;  /* 0x0000000506057221 */ /* 0x004fe20000000000 */
[----:B------:R-:W-:-:S04]  /*0290*/  HFMA2.MMA R6, -RZ, RZ, 1.5048828125, 33.21875 ;  /* 0x3e055027ff067435 */ /* 0x000fc800000001ff */
[----:B------:R-:W2:Y:S02]  /*02a0*/  SHFL.BFLY PT, R8, R5, 0x4, 0x1f ;  /* 0x0c801f0005087f89 */ /* 0x000ea400000e0000 */
[----:B--2---:R-:W-:-:S05]  /*02b0*/  FADD R8, R5, R8 ;  /* 0x0000000805087221 */ /* 0x004fca0000000000 */
[----:B------:R-:W2:Y:S02]  /*02c0*/  SHFL.BFLY PT, R7, R8, 0x2, 0x1f ;  /* 0x0c401f0008077f89 */ /* 0x000ea400000e0000 */
[----:B--2---:R-:W-:-:S05]  /*02d0*/  FADD R7, R8, R7 ;  /* 0x0000000708077221 */ /* 0x004fca0000000000 */
[----:B------:R-:W2:Y:S02]  /*02e0*/  SHFL.BFLY PT, R10, R7, 0x1, 0x1f ;  /* 0x0c201f00070a7f89 */ /* 0x000ea400000e0000 */
[----:B--2---:R-:W-:-:S05]  /*02f0*/  FADD R10, R7, R10 ;  /* 0x0000000a070a7221 */ /* 0x004fca0000000000 */
[----:B------:R-:W-:-:S13]  /*0300*/  FSETP.GEU.AND P1, PT, R10, 1.175494350822287508e-38, PT ;  /* 0x008000000a00780b */ /* 0x000fda0003f2e000 */
[----:B------:R-:W-:-:S05]  /*0310*/  @!P1 FMUL R10, R10, 8388608 ;  /* 0x4b0000000a0a9820 */ /* 0x000fca0000400000 */
[----:B------:R-:W-:Y:S02]  /*0320*/  IADD3 R4, R10, -0x3f2aaaab, RZ ;  /* 0xc0d555550a047810 */ /* 0x000fe40007ffe0ff */
[----:B------:R-:W-:Y:S02]  /*0330*/  ISETP.GE.U32.AND P2, PT, R10, 0x7f800000, PT ;  /* 0x7f8000000a00780c */ /* 0x000fe40003f46070 */
[----:B------:R-:W-:-:S05]  /*0340*/  LOP3.LUT R9, R4, 0xff800000, RZ, 0xc0, !PT ;  /* 0xff80000004097812 */ /* 0x000fca00078ec0ff */
[----:B------:R-:W-:Y:S01]  /*0350*/  IMAD.IADD R4, R10, 0x1, -R9 ;  /* 0x000000010a047824 */ /* 0x000fe200078e0a09 */
[----:B------:R-:W-:-:S03]  /*0360*/  I2FP.F32.S32 R9, R9 ;  /* 0x0000000900097245 */ /* 0x000fc60000201400 */
[----:B------:R-:W-:Y:S02]  /*0370*/  FADD R5, R4, -1 ;  /* 0xbf80000004057421 */ /* 0x000fe40000000000 */
[----:B------:R-:W-:Y:S02]  /*0380*/  @P2 IMAD.MOV.U32 R7, RZ, RZ, 0x7f800000 ;  /* 0x7f800000ff072424 */ /* 0x000fe400078e00ff */
[----:B------:R-:W-:-:S04]  /*0390*/  FFMA.FTZ R4, R5, -R6, 0.14084610342979431152 ;  /* 0x3e1039f605047423 */ /* 0x000fc80000010806 */
[----:B------:R-:W-:-:S04]  /*03a0*/  FFMA.FTZ R4, R5, R4, -0.12148627638816833496 ;  /* 0xbdf8cdcc05047423 */ /* 0x000fc80000010004 */
[----:B------:R-:W-:-:S04]  /*03b0*/  FFMA.FTZ R4, R5, R4, 0.13980610668659210205 ;  /* 0x3e0f295505047423 */ /* 0x000fc80000010004 */
[----:B------:R-:W-:-:S04]  /*03c0*/  FFMA.FTZ R4, R5, R4, -0.16684235632419586182 ;  /* 0xbe2ad8b905047423 */ /* 0x000fc80000010004 */
[----:B------:R-:W-:-:S04]  /*03d0*/  FFMA.FTZ R4, R5, R4, 0.20012299716472625732 ;  /* 0x3e4ced0b05047423 */ /* 0x000fc80000010004 */
[----:B------:R-:W-:-:S04]  /*03e0*/  FFMA.FTZ R4, R5, R4, -0.24999669194221496582 ;  /* 0xbe7fff2205047423 */ /* 0x000fc80000010004 */
[----:B------:R-:W-:-:S04]  /*03f0*/  FFMA.FTZ R4, R5, R4, 0.33333182334899902344 ;  /* 0x3eaaaa7805047423 */ /* 0x000fc80000010004 */
[----:B------:R-:W-:Y:S01]  /*0400*/  FFMA.FTZ R6, R5, R4, -0.5 ;  /* 0xbf00000005067423 */ /* 0x000fe20000010004 */
[----:B------:R-:W-:Y:S02]  /*0410*/  FSEL R4, RZ, -23, P1 ;  /* 0xc1b80000ff047808 */ /* 0x000fe40000800000 */
[----:B------:R-:W-:Y:S01]  /*0420*/  LOP3.LUT P1, RZ, R11, 0x30, RZ, 0xc0, !PT ;  /* 0x000000300bff7812 */ /* 0x000fe2000782c0ff */
[----:B------:R-:W-:Y:S02]  /*0430*/  FMUL R6, R5, R6 ;  /* 0x0000000605067220 */ /* 0x000fe40000400000 */
[----:B------:R-:W-:Y:S01]  /*0440*/  FFMA.FTZ R4, R9, 1.1920928955078125e-07, R4 ;  /* 0x3400000009047823 */ /* 0x000fe20000010004 */
[----:B------:R-:W-:Y:S01]  /*0450*/  PLOP3.LUT P1, PT, P1, P0, PT, 0x8, 0x0 ;  /* 0x000000000000781c */ /* 0x000fe20000f20170 */
[----:B------:R-:W-:-:S04]  /*0460*/  FFMA.FTZ R5, R5, R6, R5 ;  /* 0x0000000605057223 */ /* 0x000fc80000010005 */
[----:B------:R-:W-:Y:S01]  /*0470*/  FFMA.FTZ R4, R4, 0.69314718246459960938, R5 ;  /* 0x3f31721804047823 */ /* 0x000fe20000010005 */
[C---:B------:R-:W-:Y:S01]  /*0480*/  @P2 FFMA.FTZ R4, R10.reuse, R7, +INF ;  /* 0x7f8000000a042423 */ /* 0x040fe20000010007 */
[----:B------:R-:W-:-:S04]  /*0490*/  FSETP.NEU.AND P2, PT, R10, RZ, PT ;  /* 0x000000ff0a00720b */ /* 0x000fc80003f4d000 */
[----:B------:R-:W-:-:S05]  /*04a0*/  FSEL R5, R4, -INF , P2 ;  /* 0xff80000004057808 */ /* 0x000fca0001000000 */
[----:B------:R-:W-:Y:S01]  /*04b0*/  FADD R5, R0, -R5 ;  /* 0x8000000500057221 */ /* 0x000fe20000000000 */
[----:B------:R-:W-:Y:S06]  /*04c0*/  @!P1 EXIT ;  /* 0x000000000000994d */ /* 0x000fec0003800000 */
[----:B------:R-:W-:Y:S01]  /*04d0*/  STG.E desc[UR4][R2.64], R5 ;  /* 0x0000000502007986 */ /* 0x000fe2000c101904 */
[----:B------:R-:W-:Y:S05]  /*04e0*/  EXIT ;  /* 0x000000000000794d */ /* 0x000fea0003800000 */
.L_x_1:
[----:B------:R-:W-:-:S00]  /*04f0*/  BRA `(.L_x_1) ;  /* 0xfffffffc00fc7947 */ /* 0x000fc0000383ffff */
[----:B------:R-:W-:-:S00]  /*0500*/  NOP ;  /* 0x0000000000007918 */ /* 0x000fc00000000000 */
[----:B------:R-:W-:-:S00]  /*0510*/  NOP ;  /* 0x0000000000007918 */ /* 0x000fc00000000000 */
[----:B------:R-:W-:-:S00]  /*0520*/  NOP ;  /* 0x0000000000007918 */ /* 0x000fc00000000000 */
[----:B------:R-:W-:-:S00]  /*0530*/  NOP ;  /* 0x0000000000007918 */ /* 0x000fc00000000000 */
[----:B------:R-:W-:-:S00]  /*0540*/  NOP ;  /* 0x0000000000007918 */ /* 0x000fc00000000000 */
[----:B------:R-:W-:-:S00]  /*0550*/  NOP ;  /* 0x0000000000007918 */ /* 0x000fc00000000000 */
[----:B------:R-:W-:-:S00]  /*0560*/  NOP ;  /* 0x0000000000007918 */ /* 0x000fc00000000000 */
[----:B------:R-:W-:-:S00]  /*0570*/  NOP ;  /* 0x0000000000007918 */ /* 0x000fc00000000000 */
.L_x_2:


//--------------------- .nv.global.init           --------------------------
	.section	.nv.global.init,"aw",@progbits
.nv.global.init:
	.type		_$_str,@object
	.size		_$_str,(.L_0 - _$_str)
_$_str:
        /*0000*/ 	.byte	0x5f, 0x5f, 0x43, 0x55, 0x44, 0x41, 0x5f, 0x46, 0x54, 0x5a, 0x00
.L_0:


//--------------------- .nv.constant0.triton_per_fused__log_softmax_4 --------------------------
	.section	.nv.constant0.triton_per_fused__log_softmax_4,"a",@progbits
	.sectionflags	@""
	.align	4
.nv.constant0.triton_per_fused__log_softmax_4:
	.zero		544
